	.headerflags	@"EF_CUDA_TEXMODE_UNIFIED EF_CUDA_64BIT_ADDRESS EF_CUDA_SM75 EF_CUDA_VIRTUAL_SM(EF_CUDA_SM75)"
	.elftype	@"ET_EXEC"


//--------------------- .nv.info                  --------------------------
	.section	.nv.info,"",@"SHT_CUDA_INFO"
	.align	4


	//----- nvinfo : EIATTR_MAX_STACK_SIZE
	.align		4
        /*0000*/ 	.byte	0x04, 0x23
        /*0002*/ 	.short	(.L_1 - .L_0)
	.align		4
.L_0:
        /*0004*/ 	.word	index@(kern)
        /*0008*/ 	.word	0x00000000


	//----- nvinfo : EIATTR_MIN_STACK_SIZE
	.align		4
.L_1:
        /*000c*/ 	.byte	0x04, 0x12
        /*000e*/ 	.short	(.L_3 - .L_2)
	.align		4
.L_2:
        /*0010*/ 	.word	index@(kern)
        /*0014*/ 	.word	0x00000000


	//----- nvinfo : EIATTR_FRAME_SIZE
	.align		4
.L_3:
        /*0018*/ 	.byte	0x04, 0x11
        /*001a*/ 	.short	(.L_5 - .L_4)
	.align		4
.L_4:
        /*001c*/ 	.word	index@(kern)
        /*0020*/ 	.word	0x00000000
.L_5:


//--------------------- .nv.info.kern             --------------------------
	.section	.nv.info.kern,"",@"SHT_CUDA_INFO"
	.align	4


	//----- nvinfo : EIATTR_PARAM_CBANK
	.align		4
        /*0000*/ 	.byte	0x04, 0x0a
        /*0002*/ 	.short	(.L_7 - .L_6)
	.align		4
.L_6:
        /*0004*/ 	.word	index@(kern)
        /*0008*/ 	.short	0x0160
        /*000a*/ 	.short	0x0008


	//----- nvinfo : EIATTR_CBANK_PARAM_SIZE
	.align		4
.L_7:
        /*000c*/ 	.byte	0x03, 0x19
        /*000e*/ 	.short	0x0008


	//----- nvinfo : EIATTR_KPARAM_INFO
	.align		4
        /*0010*/ 	.byte	0x04, 0x17
        /*0012*/ 	.short	(.L_9 - .L_8)
.L_8:
        /*0014*/ 	.word	0x00000000
        /*0018*/ 	.short	0x0000
        /*001a*/ 	.short	0x0000
        /*001c*/ 	.byte	0x00, 0xf0, 0x21, 0x00


	//----- nvinfo : EIATTR_MAXREG_COUNT
	.align		4
.L_9:
        /*0020*/ 	.byte	0x03, 0x1b
        /*0022*/ 	.short	0x00ff


	//----- nvinfo : EIATTR_EXIT_INSTR_OFFSETS
	.align		4
        /*0024*/ 	.byte	0x04, 0x1c
        /*0026*/ 	.short	(.L_11 - .L_10)


	//   ....[0]....
.L_10:
        /*0028*/ 	.word	0x00000060
.L_11:


//--------------------- .nv.constant0.kern        --------------------------
	.section	.nv.constant0.kern,"a",@progbits
	.align	4
.nv.constant0.kern:
	.zero		360


//--------------------- .text.kern                --------------------------
	.section	.text.kern,"ax",@progbits
	.sectioninfo	@"SHI_REGISTERS=8"
	.align	128
        .global         kern
        .type           kern,@function
        .size           kern,(.L_x_1 - kern)
        .other          kern,@"STO_CUDA_ENTRY STV_DEFAULT"
kern:
.text.kern:
[----:B------:R-:W-:Y:S05]  /*0000*/  MOV R2, RZ ;  /* 0x000000ff00027202 */ /* 0x000fea0000000f00 */
[----:B------:R-:W-:Y:S05]  /*0010*/  MOV R0, 0x100 ;  /* 0x0000010000007802 */ /* 0x000fea0000000f00 */
[----:B------:R-:W-:Y:S02]  /*0020*/  MOV R4, c[0x0][0x160] ;  /* 0x0000580000047a02 */ /* 0x000fe40000000f00 */
[----:B------:R-:W-:Y:S05]  /*0030*/  MOV R5, c[0x0][0x164] ;  /* 0x0000590000057a02 */ /* 0x000fea0000000f00 */
[----:B------:R-:W-:Y:S05]  /*0040*/  PRMT R1, R0, 0x1111, R2 ;  /* 0x0000111100017816 */ /* 0x000fea0000000002 */
[----:B------:R1:W-:Y:S02]  /*0050*/  STG.E.SYS [R4], R1 ;  /* 0x0000000104007386 */ /* 0x0003e4000010e900 */
[----:B------:R-:W-:Y:S02]  /*0060*/  EXIT ;  /* 0x000000000000794d */ /* 0x000fe40003800000 */
.L_x_0:
[----:B------:R-:W-:-:S00]  /*0070*/  BRA `(.L_x_0) ;  /* 0xfffffff000007947 */ /* 0x000fc0000383ffff */
.L_x_1:
